//
// Generated by NVIDIA NVVM Compiler
//
// Compiler Build ID: CL-36424714
// Cuda compilation tools, release 13.0, V13.0.88
// Based on NVVM 20.0.0
//

.version 9.0
.target sm_100
.address_size 64

	// .globl	_Z5hellov
.extern .func  (.param .b32 func_retval0) vprintf
(
	.param .b64 vprintf_param_0,
	.param .b64 vprintf_param_1
)
;
.global .align 1 .b8 $str[14] = {10, 42, 42, 42, 42, 42, 42, 42, 42, 42, 42, 42, 42};
.global .align 1 .b8 $str$1[14] = {10, 72, 105, 32, 102, 114, 111, 109, 32, 71, 80, 85, 33};
.global .align 1 .b8 $str$2[16] = {10, 42, 42, 42, 42, 42, 42, 42, 42, 42, 42, 42, 42, 10, 10};

.visible .entry _Z5hellov()
{
	.reg .b32 	%r<7>;
	.reg .b64 	%rd<7>;

	mov.u64 	%rd1, $str;
	cvta.global.u64 	%rd2, %rd1;
	{ // callseq 0, 0
	.param .b64 param0;
	st.param.b64 	[param0], %rd2;
	.param .b64 param1;
	st.param.b64 	[param1], 0;
	.param .b32 retval0;
	call.uni (retval0), 
	vprintf, 
	(
	param0, 
	param1
	);
	ld.param.b32 	%r1, [retval0];
	} // callseq 0
	mov.u64 	%rd3, $str$1;
	cvta.global.u64 	%rd4, %rd3;
	{ // callseq 1, 0
	.param .b64 param0;
	st.param.b64 	[param0], %rd4;
	.param .b64 param1;
	st.param.b64 	[param1], 0;
	.param .b32 retval0;
	call.uni (retval0), 
	vprintf, 
	(
	param0, 
	param1
	);
	ld.param.b32 	%r3, [retval0];
	} // callseq 1
	mov.u64 	%rd5, $str$2;
	cvta.global.u64 	%rd6, %rd5;
	{ // callseq 2, 0
	.param .b64 param0;
	st.param.b64 	[param0], %rd6;
	.param .b64 param1;
	st.param.b64 	[param1], 0;
	.param .b32 retval0;
	call.uni (retval0), 
	vprintf, 
	(
	param0, 
	param1
	);
	ld.param.b32 	%r5, [retval0];
	} // callseq 2
	ret;

}


// ===== COMPILED SASS (sm_100) =====

	.target	sm_100

	.elftype	@"ET_EXEC"


//--------------------- .note.nv.tkinfo           --------------------------
	.section	.note.nv.tkinfo,"",@"SHT_NOTE"
	.sectionflags	@"SHF_NOTE_NV_TKINFO"
	.tkinfo
        /*0018*/ 	.word	0x00000002
        /*0030*/ 	.string	""
        /*0030*/ 	.string	"ptxas"
        /*0030*/ 	.string	"Cuda compilation tools, release 13.0, V13.0.88"
        /*0030*/ 	.string	"Build cuda_13.0.r13.0/compiler.36424714_0"
        /*0030*/ 	.string	"-arch sm_100 -m 64 "



//--------------------- .note.nv.cuinfo           --------------------------
	.section	.note.nv.cuinfo,"",@"SHT_NOTE"
	.sectionflags	@"SHF_NOTE_NV_CUINFO"
        /*0018*/ 	.short	0x0002
        /*001a*/ 	.short	0x0064
        /*001c*/ 	.short	0x0082
	.zero		2


//--------------------- .nv.info                  --------------------------
	.section	.nv.info,"",@"SHT_CUDA_INFO"
	.align	4


	//----- nvinfo : EIATTR_REGCOUNT
	.align		4
        /*0000*/ 	.byte	0x04, 0x2f
        /*0002*/ 	.short	(.L_4 - .L_3)
	.align		4
.L_3:
        /*0004*/ 	.word	index@(_Z5hellov)
        /*0008*/ 	.word	0x00000018


	//----- nvinfo : EIATTR_FRAME_SIZE
	.align		4
.L_4:
        /*000c*/ 	.byte	0x04, 0x11
        /*000e*/ 	.short	(.L_6 - .L_5)
	.align		4
.L_5:
        /*0010*/ 	.word	index@(_Z5hellov)
        /*0014*/ 	.word	0x00000000


	//----- nvinfo : EIATTR_MIN_STACK_SIZE
	.align		4
.L_6:
        /*0018*/ 	.byte	0x04, 0x12
        /*001a*/ 	.short	(.L_8 - .L_7)
	.align		4
.L_7:
        /*001c*/ 	.word	index@(_Z5hellov)
        /*0020*/ 	.word	0x00000000
.L_8:


//--------------------- .nv.compat                --------------------------
	.section	.nv.compat,"",@"SHT_CUDA_COMPAT_INFO"
	.align	4
        /*0000*/ 	.byte	0x02, 0x09, 0x00, 0x00, 0x02, 0x02, 0x01, 0x00, 0x02, 0x05, 0x05, 0x00, 0x03, 0x07, 0x01, 0x01
        /*0010*/ 	.byte	0x02, 0x03, 0x00, 0x00, 0x02, 0x06, 0x01, 0x00, 0x04, 0x0b, 0x08, 0x00, 0x09, 0x00, 0x00, 0x00
        /*0020*/ 	.byte	0x00, 0x00, 0x00, 0x00


//--------------------- .nv.info._Z5hellov        --------------------------
	.section	.nv.info._Z5hellov,"",@"SHT_CUDA_INFO"
	.sectionflags	@""
	.align	4


	//----- nvinfo : EIATTR_CUDA_API_VERSION
	.align		4
        /*0000*/ 	.byte	0x04, 0x37
        /*0002*/ 	.short	(.L_10 - .L_9)
.L_9:
        /*0004*/ 	.word	0x00000082


	//----- nvinfo : EIATTR_SPARSE_MMA_MASK
	.align		4
.L_10:
        /*0008*/ 	.byte	0x03, 0x50
        /*000a*/ 	.short	0x0000


	//----- nvinfo : EIATTR_MAXREG_COUNT
	.align		4
        /*000c*/ 	.byte	0x03, 0x1b
        /*000e*/ 	.short	0x00ff


	//----- nvinfo : EIATTR_EXTERNS
	.align		4
        /*0010*/ 	.byte	0x04, 0x0f
        /*0012*/ 	.short	(.L_12 - .L_11)


	//   ....[0]....
	.align		4
.L_11:
        /*0014*/ 	.word	index@(vprintf)


	//----- nvinfo : EIATTR_MERCURY_ISA_VERSION
	.align		4
.L_12:
        /*0018*/ 	.byte	0x03, 0x5f
        /*001a*/ 	.short	0x0101


	//----- nvinfo : EIATTR_VRC_CTA_INIT_COUNT
	.align		4
        /*001c*/ 	.byte	0x02, 0x4a
	.zero		1
	.zero		1


	//----- nvinfo : EIATTR_SYSCALL_OFFSETS
	.align		4
        /*0020*/ 	.byte	0x04, 0x46
        /*0022*/ 	.short	(.L_14 - .L_13)


	//   ....[0]....
.L_13:
        /*0024*/ 	.word	0x00000080


	//   ....[1]....
        /*0028*/ 	.word	0x000000f0


	//   ....[2]....
        /*002c*/ 	.word	0x00000160


	//----- nvinfo : EIATTR_EXIT_INSTR_OFFSETS
	.align		4
.L_14:
        /*0030*/ 	.byte	0x04, 0x1c
        /*0032*/ 	.short	(.L_16 - .L_15)


	//   ....[0]....
.L_15:
        /*0034*/ 	.word	0x00000170


	//----- nvinfo : EIATTR_SW_WAR
	.align		4
.L_16:
        /*0038*/ 	.byte	0x04, 0x36
        /*003a*/ 	.short	(.L_18 - .L_17)
.L_17:
        /*003c*/ 	.word	0x00000008
.L_18:


//--------------------- .nv.callgraph             --------------------------
	.section	.nv.callgraph,"",@"SHT_CUDA_CALLGRAPH"
	.align	4
	.sectionentsize	8
	.align		4
        /*0000*/ 	.word	0x00000000
	.align		4
        /*0004*/ 	.word	0xffffffff
	.align		4
        /*0008*/ 	.word	index@(_Z5hellov)
	.align		4
        /*000c*/ 	.word	index@(vprintf)
	.align		4
        /*0010*/ 	.word	0x00000000
	.align		4
        /*0014*/ 	.word	0xfffffffe
	.align		4
        /*0018*/ 	.word	0x00000000
	.align		4
        /*001c*/ 	.word	0xfffffffd
	.align		4
        /*0020*/ 	.word	0x00000000
	.align		4
        /*0024*/ 	.word	0xfffffffc


//--------------------- .nv.constant4             --------------------------
	.section	.nv.constant4,"a",@progbits
	.align	8
	.align		8
.nv.constant4:
        /*0000*/ 	.dword	vprintf
	.align		8
        /*0008*/ 	.dword	$str
	.align		8
        /*0010*/ 	.dword	$str$1
	.align		8
        /*0018*/ 	.dword	$str$2


//--------------------- .text._Z5hellov           --------------------------
	.section	.text._Z5hellov,"ax",@progbits
	.align	128
        .global         _Z5hellov
        .type           _Z5hellov,@function
        .size           _Z5hellov,(.L_x_4 - _Z5hellov)
        .other          _Z5hellov,@"STO_CUDA_ENTRY STV_DEFAULT"
_Z5hellov:
.text._Z5hellov:
[----:B------:R-:W0:Y:S01]  /*0000*/  LDC R1, c[0x0][0x37c] ;  /* 0x0000df00ff017b82 */ /* 0x000e220000000800 */
[----:B------:R-:W-:Y:S01]  /*0010*/  MOV R2, 0x0 ;  /* 0x0000000000027802 */ /* 0x000fe20000000f00 */
[----:B------:R-:W1:Y:S01]  /*0020*/  LDCU.64 UR4, c[0x4][0x8] ;  /* 0x01000100ff0477ac */ /* 0x000e620008000a00 */
[----:B------:R-:W-:-:S05]  /*0030*/  CS2R R6, SRZ ;  /* 0x0000000000067805 */ /* 0x000fca000001ff00 */
[----:B------:R2:W3:Y:S01]  /*0040*/  LDC.64 R8, c[0x4][R2] ;  /* 0x0100000002087b82 */ /* 0x0004e20000000a00 */
[----:B-1----:R-:W-:Y:S02]  /*0050*/  IMAD.U32 R4, RZ, RZ, UR4 ;  /* 0x00000004ff047e24 */ /* 0x002fe4000f8e00ff */
[----:B--2---:R-:W-:-:S07]  /*0060*/  IMAD.U32 R5, RZ, RZ, UR5 ;  /* 0x00000005ff057e24 */ /* 0x004fce000f8e00ff */
[----:B------:R-:W-:-:S07]  /*0070*/  LEPC R20, `(.L_x_0) ;  /* 0x000000001014794e */ /* 0x000fce0000000000 */
[----:B0--3--:R-:W-:Y:S05]  /*0080*/  CALL.ABS.NOINC R8 ;  /* 0x0000000008007343 */ /* 0x009fea0003c00000 */
.L_x_0:
[----:B------:R0:W1:Y:S01]  /*0090*/  LDC.64 R8, c[0x4][R2] ;  /* 0x0100000002087b82 */ /* 0x0000620000000a00 */
[----:B------:R-:W2:Y:S01]  /*00a0*/  LDCU.64 UR4, c[0x4][0x10] ;  /* 0x01000200ff0477ac */ /* 0x000ea20008000a00 */
[----:B------:R-:W-:Y:S01]  /*00b0*/  CS2R R6, SRZ ;  /* 0x0000000000067805 */ /* 0x000fe2000001ff00 */
[----:B--2---:R-:W-:Y:S02]  /*00c0*/  IMAD.U32 R4, RZ, RZ, UR4 ;  /* 0x00000004ff047e24 */ /* 0x004fe4000f8e00ff */
[----:B0-----:R-:W-:-:S07]  /*00d0*/  IMAD.U32 R5, RZ, RZ, UR5 ;  /* 0x00000005ff057e24 */ /* 0x001fce000f8e00ff */
[----:B------:R-:W-:-:S07]  /*00e0*/  LEPC R20, `(.L_x_1) ;  /* 0x000000001014794e */ /* 0x000fce0000000000 */
[----:B-1----:R-:W-:Y:S05]  /*00f0*/  CALL.ABS.NOINC R8 ;  /* 0x0000000008007343 */ /* 0x002fea0003c00000 */
.L_x_1:
[----:B------:R-:W0:Y:S01]  /*0100*/  LDC.64 R2, c[0x4][R2] ;  /* 0x0100000002027b82 */ /* 0x000e220000000a00 */
[----:B------:R-:W1:Y:S01]  /*0110*/  LDCU.64 UR4, c[0x4][0x18] ;  /* 0x01000300ff0477ac */ /* 0x000e620008000a00 */
[----:B------:R-:W-:Y:S01]  /*0120*/  CS2R R6, SRZ ;  /* 0x0000000000067805 */ /* 0x000fe2000001ff00 */
[----:B-1----:R-:W-:Y:S02]  /*0130*/  IMAD.U32 R4, RZ, RZ, UR4 ;  /* 0x00000004ff047e24 */ /* 0x002fe4000f8e00ff */
[----:B------:R-:W-:-:S07]  /*0140*/  IMAD.U32 R5, RZ, RZ, UR5 ;  /* 0x00000005ff057e24 */ /* 0x000fce000f8e00ff */
[----:B------:R-:W-:-:S07]  /*0150*/  LEPC R20, `(.L_x_2) ;  /* 0x000000001014794e */ /* 0x000fce0000000000 */
[----:B0-----:R-:W-:Y:S05]  /*0160*/  CALL.ABS.NOINC R2 ;  /* 0x0000000002007343 */ /* 0x001fea0003c00000 */
.L_x_2:
[----:B------:R-:W-:Y:S05]  /*0170*/  EXIT ;  /* 0x000000000000794d */ /* 0x000fea0003800000 */
.L_x_3:
[----:B------:R-:W-:-:S00]  /*0180*/  BRA `(.L_x_3) ;  /* 0xfffffffc00fc7947 */ /* 0x000fc0000383ffff */
[----:B------:R-:W-:-:S00]  /*0190*/  NOP ;  /* 0x0000000000007918 */ /* 0x000fc00000000000 */
        /* <DEDUP_REMOVED lines=14> */
.L_x_4:


//--------------------- .nv.global.init           --------------------------
	.section	.nv.global.init,"aw",@progbits
.nv.global.init:
	.type		$str,@object
	.size		$str,($str$1 - $str)
$str:
        /*0000*/ 	.byte	0x0a, 0x2a, 0x2a, 0x2a, 0x2a, 0x2a, 0x2a, 0x2a, 0x2a, 0x2a, 0x2a, 0x2a, 0x2a, 0x00
	.type		$str$1,@object
	.size		$str$1,($str$2 - $str$1)
$str$1:
        /*000e*/ 	.byte	0x0a, 0x48, 0x69, 0x20, 0x66, 0x72, 0x6f, 0x6d, 0x20, 0x47, 0x50, 0x55, 0x21, 0x00
	.type		$str$2,@object
	.size		$str$2,(.L_2 - $str$2)
$str$2:
        /*001c*/ 	.byte	0x0a, 0x2a, 0x2a, 0x2a, 0x2a, 0x2a, 0x2a, 0x2a, 0x2a, 0x2a, 0x2a, 0x2a, 0x2a, 0x0a, 0x0a, 0x00
.L_2:


//--------------------- .nv.shared.reserved.0     --------------------------
	.section	.nv.shared.reserved.0,"aw",@nobits
	.weak		__nv_reservedSMEM_offset_0_alias
	.size		__nv_reservedSMEM_offset_0_alias, 0, 64
	.other		__nv_reservedSMEM_offset_0_alias,@"STO_CUDA_RESERVED_SHARED STV_DEFAULT"
__nv_reservedSMEM_offset_0_alias:
	.zero		0
	.zero		64


//--------------------- .nv.constant0._Z5hellov   --------------------------
	.section	.nv.constant0._Z5hellov,"a",@progbits
	.sectionflags	@""
	.align	4
.nv.constant0._Z5hellov:
	.zero		896


//--------------------- SYMBOLS --------------------------

	.type		.nv.reservedSmem.offset0,@object
	.size		.nv.reservedSmem.offset0,0x4
	.type		vprintf,@function
